//
// Generated by NVIDIA NVVM Compiler
//
// Compiler Build ID: CL-36424714
// Cuda compilation tools, release 13.0, V13.0.88
// Based on NVVM 20.0.0
//

.version 9.0
.target sm_100
.address_size 64

	// .globl	_Z9matrixMulPiS_S_

.visible .entry _Z9matrixMulPiS_S_(
	.param .u64 .ptr .align 1 _Z9matrixMulPiS_S__param_0,
	.param .u64 .ptr .align 1 _Z9matrixMulPiS_S__param_1,
	.param .u64 .ptr .align 1 _Z9matrixMulPiS_S__param_2
)
{
	.reg .pred 	%p<5>;
	.reg .b32 	%r<68>;
	.reg .b64 	%rd<18>;

	ld.param.u64 	%rd5, [_Z9matrixMulPiS_S__param_0];
	ld.param.u64 	%rd6, [_Z9matrixMulPiS_S__param_1];
	ld.param.u64 	%rd7, [_Z9matrixMulPiS_S__param_2];
	mov.u32 	%r10, %ctaid.y;
	mov.u32 	%r11, %ntid.y;
	mov.u32 	%r12, %tid.y;
	mad.lo.s32 	%r1, %r10, %r11, %r12;
	mov.u32 	%r13, %ctaid.x;
	mov.u32 	%r14, %ntid.x;
	mov.u32 	%r15, %tid.x;
	mad.lo.s32 	%r2, %r13, %r14, %r15;
	setp.gt.u32 	%p1, %r1, 511;
	setp.gt.s32 	%p2, %r2, 511;
	or.pred  	%p3, %p1, %p2;
	@%p3 bra 	$L__BB0_4;
	shl.b32 	%r3, %r1, 9;
	mul.wide.u32 	%rd8, %r3, 4;
	cvta.to.global.u64 	%rd9, %rd5;
	add.s64 	%rd10, %rd8, %rd9;
	add.s64 	%rd17, %rd10, 32;
	cvta.to.global.u64 	%rd11, %rd6;
	add.s64 	%rd2, %rd11, 16384;
	mov.b32 	%r66, 0;
	mov.u32 	%r65, %r2;
	mov.u32 	%r67, %r66;
$L__BB0_2:
	mul.wide.s32 	%rd12, %r65, 4;
	add.s64 	%rd13, %rd2, %rd12;
	ld.global.u32 	%r17, [%rd17+-32];
	ld.global.u32 	%r18, [%rd13+-16384];
	mad.lo.s32 	%r19, %r18, %r17, %r67;
	ld.global.u32 	%r20, [%rd17+-28];
	ld.global.u32 	%r21, [%rd13+-14336];
	mad.lo.s32 	%r22, %r21, %r20, %r19;
	ld.global.u32 	%r23, [%rd17+-24];
	ld.global.u32 	%r24, [%rd13+-12288];
	mad.lo.s32 	%r25, %r24, %r23, %r22;
	ld.global.u32 	%r26, [%rd17+-20];
	ld.global.u32 	%r27, [%rd13+-10240];
	mad.lo.s32 	%r28, %r27, %r26, %r25;
	ld.global.u32 	%r29, [%rd17+-16];
	ld.global.u32 	%r30, [%rd13+-8192];
	mad.lo.s32 	%r31, %r30, %r29, %r28;
	ld.global.u32 	%r32, [%rd17+-12];
	ld.global.u32 	%r33, [%rd13+-6144];
	mad.lo.s32 	%r34, %r33, %r32, %r31;
	ld.global.u32 	%r35, [%rd17+-8];
	ld.global.u32 	%r36, [%rd13+-4096];
	mad.lo.s32 	%r37, %r36, %r35, %r34;
	ld.global.u32 	%r38, [%rd17+-4];
	ld.global.u32 	%r39, [%rd13+-2048];
	mad.lo.s32 	%r40, %r39, %r38, %r37;
	ld.global.u32 	%r41, [%rd17];
	ld.global.u32 	%r42, [%rd13];
	mad.lo.s32 	%r43, %r42, %r41, %r40;
	ld.global.u32 	%r44, [%rd17+4];
	ld.global.u32 	%r45, [%rd13+2048];
	mad.lo.s32 	%r46, %r45, %r44, %r43;
	ld.global.u32 	%r47, [%rd17+8];
	ld.global.u32 	%r48, [%rd13+4096];
	mad.lo.s32 	%r49, %r48, %r47, %r46;
	ld.global.u32 	%r50, [%rd17+12];
	ld.global.u32 	%r51, [%rd13+6144];
	mad.lo.s32 	%r52, %r51, %r50, %r49;
	ld.global.u32 	%r53, [%rd17+16];
	ld.global.u32 	%r54, [%rd13+8192];
	mad.lo.s32 	%r55, %r54, %r53, %r52;
	ld.global.u32 	%r56, [%rd17+20];
	ld.global.u32 	%r57, [%rd13+10240];
	mad.lo.s32 	%r58, %r57, %r56, %r55;
	ld.global.u32 	%r59, [%rd17+24];
	ld.global.u32 	%r60, [%rd13+12288];
	mad.lo.s32 	%r61, %r60, %r59, %r58;
	ld.global.u32 	%r62, [%rd17+28];
	ld.global.u32 	%r63, [%rd13+14336];
	mad.lo.s32 	%r67, %r63, %r62, %r61;
	add.s32 	%r66, %r66, 16;
	add.s64 	%rd17, %rd17, 64;
	add.s32 	%r65, %r65, 8192;
	setp.ne.s32 	%p4, %r66, 512;
	@%p4 bra 	$L__BB0_2;
	add.s32 	%r64, %r3, %r2;
	cvta.to.global.u64 	%rd14, %rd7;
	mul.wide.s32 	%rd15, %r64, 4;
	add.s64 	%rd16, %rd14, %rd15;
	st.global.u32 	[%rd16], %r67;
$L__BB0_4:
	ret;

}


// ===== COMPILED SASS (sm_100) =====

	.target	sm_100

	.elftype	@"ET_EXEC"


//--------------------- .note.nv.tkinfo           --------------------------
	.section	.note.nv.tkinfo,"",@"SHT_NOTE"
	.sectionflags	@"SHF_NOTE_NV_TKINFO"
	.tkinfo
        /*0018*/ 	.word	0x00000002
        /*0030*/ 	.string	""
        /*0030*/ 	.string	"ptxas"
        /*0030*/ 	.string	"Cuda compilation tools, release 13.0, V13.0.88"
        /*0030*/ 	.string	"Build cuda_13.0.r13.0/compiler.36424714_0"
        /*0030*/ 	.string	"-arch sm_100 -m 64 "



//--------------------- .note.nv.cuinfo           --------------------------
	.section	.note.nv.cuinfo,"",@"SHT_NOTE"
	.sectionflags	@"SHF_NOTE_NV_CUINFO"
        /*0018*/ 	.short	0x0002
        /*001a*/ 	.short	0x0064
        /*001c*/ 	.short	0x0082
	.zero		2


//--------------------- .nv.info                  --------------------------
	.section	.nv.info,"",@"SHT_CUDA_INFO"
	.align	4


	//----- nvinfo : EIATTR_REGCOUNT
	.align		4
        /*0000*/ 	.byte	0x04, 0x2f
        /*0002*/ 	.short	(.L_1 - .L_0)
	.align		4
.L_0:
        /*0004*/ 	.word	index@(_Z9matrixMulPiS_S_)
        /*0008*/ 	.word	0x0000001f


	//----- nvinfo : EIATTR_FRAME_SIZE
	.align		4
.L_1:
        /*000c*/ 	.byte	0x04, 0x11
        /*000e*/ 	.short	(.L_3 - .L_2)
	.align		4
.L_2:
        /*0010*/ 	.word	index@(_Z9matrixMulPiS_S_)
        /*0014*/ 	.word	0x00000000


	//----- nvinfo : EIATTR_MIN_STACK_SIZE
	.align		4
.L_3:
        /*0018*/ 	.byte	0x04, 0x12
        /*001a*/ 	.short	(.L_5 - .L_4)
	.align		4
.L_4:
        /*001c*/ 	.word	index@(_Z9matrixMulPiS_S_)
        /*0020*/ 	.word	0x00000000
.L_5:


//--------------------- .nv.compat                --------------------------
	.section	.nv.compat,"",@"SHT_CUDA_COMPAT_INFO"
	.align	4
        /*0000*/ 	.byte	0x02, 0x09, 0x00, 0x00, 0x02, 0x02, 0x01, 0x00, 0x02, 0x05, 0x05, 0x00, 0x03, 0x07, 0x01, 0x01
        /*0010*/ 	.byte	0x02, 0x03, 0x00, 0x00, 0x02, 0x06, 0x01, 0x00, 0x04, 0x0b, 0x08, 0x00, 0x09, 0x00, 0x00, 0x00
        /*0020*/ 	.byte	0x00, 0x00, 0x00, 0x00


//--------------------- .nv.info._Z9matrixMulPiS_S_ --------------------------
	.section	.nv.info._Z9matrixMulPiS_S_,"",@"SHT_CUDA_INFO"
	.sectionflags	@""
	.align	4


	//----- nvinfo : EIATTR_CUDA_API_VERSION
	.align		4
        /*0000*/ 	.byte	0x04, 0x37
        /*0002*/ 	.short	(.L_7 - .L_6)
.L_6:
        /*0004*/ 	.word	0x00000082


	//----- nvinfo : EIATTR_KPARAM_INFO
	.align		4
.L_7:
        /*0008*/ 	.byte	0x04, 0x17
        /*000a*/ 	.short	(.L_9 - .L_8)
.L_8:
        /*000c*/ 	.word	0x00000000
        /*0010*/ 	.short	0x0002
        /*0012*/ 	.short	0x0010
        /*0014*/ 	.byte	0x00, 0xf5, 0x21, 0x00


	//----- nvinfo : EIATTR_KPARAM_INFO
	.align		4
.L_9:
        /*0018*/ 	.byte	0x04, 0x17
        /*001a*/ 	.short	(.L_11 - .L_10)
.L_10:
        /*001c*/ 	.word	0x00000000
        /*0020*/ 	.short	0x0001
        /*0022*/ 	.short	0x0008
        /*0024*/ 	.byte	0x00, 0xf5, 0x21, 0x00


	//----- nvinfo : EIATTR_KPARAM_INFO
	.align		4
.L_11:
        /*0028*/ 	.byte	0x04, 0x17
        /*002a*/ 	.short	(.L_13 - .L_12)
.L_12:
        /*002c*/ 	.word	0x00000000
        /*0030*/ 	.short	0x0000
        /*0032*/ 	.short	0x0000
        /*0034*/ 	.byte	0x00, 0xf5, 0x21, 0x00


	//----- nvinfo : EIATTR_SPARSE_MMA_MASK
	.align		4
.L_13:
        /*0038*/ 	.byte	0x03, 0x50
        /*003a*/ 	.short	0x0000


	//----- nvinfo : EIATTR_MAXREG_COUNT
	.align		4
        /*003c*/ 	.byte	0x03, 0x1b
        /*003e*/ 	.short	0x00ff


	//----- nvinfo : EIATTR_MERCURY_ISA_VERSION
	.align		4
        /*0040*/ 	.byte	0x03, 0x5f
        /*0042*/ 	.short	0x0101


	//----- nvinfo : EIATTR_VRC_CTA_INIT_COUNT
	.align		4
        /*0044*/ 	.byte	0x02, 0x4a
	.zero		1
	.zero		1


	//----- nvinfo : EIATTR_EXIT_INSTR_OFFSETS
	.align		4
        /*0048*/ 	.byte	0x04, 0x1c
        /*004a*/ 	.short	(.L_15 - .L_14)


	//   ....[0]....
.L_14:
        /*004c*/ 	.word	0x000000b0


	//   ....[1]....
        /*0050*/ 	.word	0x00000550


	//----- nvinfo : EIATTR_CBANK_PARAM_SIZE
	.align		4
.L_15:
        /*0054*/ 	.byte	0x03, 0x19
        /*0056*/ 	.short	0x0018


	//----- nvinfo : EIATTR_PARAM_CBANK
	.align		4
        /*0058*/ 	.byte	0x04, 0x0a
        /*005a*/ 	.short	(.L_17 - .L_16)
	.align		4
.L_16:
        /*005c*/ 	.word	index@(.nv.constant0._Z9matrixMulPiS_S_)
        /*0060*/ 	.short	0x0380
        /*0062*/ 	.short	0x0018


	//----- nvinfo : EIATTR_SW_WAR
	.align		4
.L_17:
        /*0064*/ 	.byte	0x04, 0x36
        /*0066*/ 	.short	(.L_19 - .L_18)
.L_18:
        /*0068*/ 	.word	0x00000008
.L_19:


//--------------------- .nv.callgraph             --------------------------
	.section	.nv.callgraph,"",@"SHT_CUDA_CALLGRAPH"
	.align	4
	.sectionentsize	8
	.align		4
        /*0000*/ 	.word	0x00000000
	.align		4
        /*0004*/ 	.word	0xffffffff
	.align		4
        /*0008*/ 	.word	0x00000000
	.align		4
        /*000c*/ 	.word	0xfffffffe
	.align		4
        /*0010*/ 	.word	0x00000000
	.align		4
        /*0014*/ 	.word	0xfffffffd
	.align		4
        /*0018*/ 	.word	0x00000000
	.align		4
        /*001c*/ 	.word	0xfffffffc


//--------------------- .text._Z9matrixMulPiS_S_  --------------------------
	.section	.text._Z9matrixMulPiS_S_,"ax",@progbits
	.align	128
        .global         _Z9matrixMulPiS_S_
        .type           _Z9matrixMulPiS_S_,@function
        .size           _Z9matrixMulPiS_S_,(.L_x_2 - _Z9matrixMulPiS_S_)
        .other          _Z9matrixMulPiS_S_,@"STO_CUDA_ENTRY STV_DEFAULT"
_Z9matrixMulPiS_S_:
.text._Z9matrixMulPiS_S_:
[----:B------:R-:W-:Y:S01]  /*0000*/  LDC R1, c[0x0][0x37c] ;  /* 0x0000df00ff017b82 */ /* 0x000fe20000000800 */
[----:B------:R-:W0:Y:S07]  /*0010*/  S2R R3, SR_TID.X ;  /* 0x0000000000037919 */ /* 0x000e2e0000002100 */
[----:B------:R-:W1:Y:S01]  /*0020*/  LDC R7, c[0x0][0x364] ;  /* 0x0000d900ff077b82 */ /* 0x000e620000000800 */
[----:B------:R-:W1:Y:S07]  /*0030*/  S2R R2, SR_TID.Y ;  /* 0x0000000000027919 */ /* 0x000e6e0000002200 */
[----:B------:R-:W0:Y:S08]  /*0040*/  S2UR UR5, SR_CTAID.X ;  /* 0x00000000000579c3 */ /* 0x000e300000002500 */
[----:B------:R-:W0:Y:S08]  /*0050*/  LDC R0, c[0x0][0x360] ;  /* 0x0000d800ff007b82 */ /* 0x000e300000000800 */
[----:B------:R-:W1:Y:S01]  /*0060*/  S2UR UR4, SR_CTAID.Y ;  /* 0x00000000000479c3 */ /* 0x000e620000002600 */
[----:B0-----:R-:W-:-:S05]  /*0070*/  IMAD R0, R0, UR5, R3 ;  /* 0x0000000500007c24 */ /* 0x001fca000f8e0203 */
[----:B------:R-:W-:Y:S01]  /*0080*/  ISETP.GT.AND P0, PT, R0, 0x1ff, PT ;  /* 0x000001ff0000780c */ /* 0x000fe20003f04270 */
[----:B-1----:R-:W-:-:S05]  /*0090*/  IMAD R7, R7, UR4, R2 ;  /* 0x0000000407077c24 */ /* 0x002fca000f8e0202 */
[----:B------:R-:W-:-:S13]  /*00a0*/  ISETP.GT.U32.OR P0, PT, R7, 0x1ff, P0 ;  /* 0x000001ff0700780c */ /* 0x000fda0000704470 */
[----:B------:R-:W-:Y:S05]  /*00b0*/  @P0 EXIT ;  /* 0x000000000000094d */ /* 0x000fea0003800000 */
[----:B------:R-:W0:Y:S01]  /*00c0*/  LDC.64 R2, c[0x0][0x380] ;  /* 0x0000e000ff027b82 */ /* 0x000e220000000a00 */
[----:B------:R-:W1:Y:S01]  /*00d0*/  LDCU.64 UR6, c[0x0][0x388] ;  /* 0x00007100ff0677ac */ /* 0x000e620008000a00 */
[----:B------:R-:W-:Y:S01]  /*00e0*/  SHF.L.U32 R7, R7, 0x9, RZ ;  /* 0x0000000907077819 */ /* 0x000fe200000006ff */
[----:B------:R-:W-:Y:S01]  /*00f0*/  HFMA2 R14, -RZ, RZ, 0, 0 ;  /* 0x00000000ff0e7431 */ /* 0x000fe200000001ff */
[----:B------:R-:W-:Y:S01]  /*0100*/  MOV R6, R0 ;  /* 0x0000000000067202 */ /* 0x000fe20000000f00 */
[----:B------:R-:W2:Y:S01]  /*0110*/  LDCU.64 UR8, c[0x0][0x358] ;  /* 0x00006b00ff0877ac */ /* 0x000ea20008000a00 */
[----:B------:R-:W-:Y:S01]  /*0120*/  UMOV UR4, URZ ;  /* 0x000000ff00047c82 */ /* 0x000fe20008000000 */
[----:B-1----:R-:W-:-:S04]  /*0130*/  UIADD3 UR5, UP0, UPT, UR6, 0x4000, URZ ;  /* 0x0000400006057890 */ /* 0x002fc8000ff1e0ff */
[----:B------:R-:W-:Y:S01]  /*0140*/  UIADD3.X UR6, UPT, UPT, URZ, UR7, URZ, UP0, !UPT ;  /* 0x00000007ff067290 */ /* 0x000fe200087fe4ff */
[----:B0-----:R-:W-:-:S03]  /*0150*/  IMAD.WIDE.U32 R2, R7, 0x4, R2 ;  /* 0x0000000407027825 */ /* 0x001fc600078e0002 */
[----:B------:R-:W-:-:S04]  /*0160*/  IADD3 R4, P0, PT, R2, 0x20, RZ ;  /* 0x0000002002047810 */ /* 0x000fc80007f1e0ff */
[----:B--2---:R-:W-:-:S09]  /*0170*/  IADD3.X R5, PT, PT, RZ, R3, RZ, P0, !PT ;  /* 0x00000003ff057210 */ /* 0x004fd200007fe4ff */
.L_x_0:
[----:B------:R-:W-:Y:S01]  /*0180*/  MOV R2, UR5 ;  /* 0x0000000500027c02 */ /* 0x000fe20008000f00 */
[----:B------:R-:W2:Y:S01]  /*0190*/  LDG.E R15, desc[UR8][R4.64+-0x20] ;  /* 0xffffe008040f7981 */ /* 0x000ea2000c1e1900 */
[----:B------:R-:W-:-:S03]  /*01a0*/  MOV R3, UR6 ;  /* 0x0000000600037c02 */ /* 0x000fc60008000f00 */
[----:B------:R-:W3:Y:S01]  /*01b0*/  LDG.E R24, desc[UR8][R4.64+-0x1c] ;  /* 0xffffe40804187981 */ /* 0x000ee2000c1e1900 */
[----:B------:R-:W-:-:S03]  /*01c0*/  IMAD.WIDE R2, R6, 0x4, R2 ;  /* 0x0000000406027825 */ /* 0x000fc600078e0202 */
[----:B------:R-:W4:Y:S04]  /*01d0*/  LDG.E R19, desc[UR8][R4.64+-0x18] ;  /* 0xffffe80804137981 */ /* 0x000f28000c1e1900 */
[----:B------:R-:W2:Y:S04]  /*01e0*/  LDG.E R16, desc[UR8][R2.64+-0x4000] ;  /* 0xffc0000802107981 */ /* 0x000ea8000c1e1900 */
[----:B------:R-:W3:Y:S04]  /*01f0*/  LDG.E R25, desc[UR8][R2.64+-0x3800] ;  /* 0xffc8000802197981 */ /* 0x000ee8000c1e1900 */
[----:B------:R-:W4:Y:S04]  /*0200*/  LDG.E R18, desc[UR8][R2.64+-0x3000] ;  /* 0xffd0000802127981 */ /* 0x000f28000c1e1900 */
[----:B------:R-:W5:Y:S04]  /*0210*/  LDG.E R20, desc[UR8][R4.64+-0x14] ;  /* 0xffffec0804147981 */ /* 0x000f68000c1e1900 */
        /* <DEDUP_REMOVED lines=11> */
[----:B------:R-:W5:Y:S01]  /*02d0*/  LDG.E R26, desc[UR8][R4.64+0x1c] ;  /* 0x00001c08041a7981 */ /* 0x000f62000c1e1900 */
[----:B--2---:R-:W-:-:S03]  /*02e0*/  IMAD R15, R15, R16, R14 ;  /* 0x000000100f0f7224 */ /* 0x004fc600078e020e */
[----:B------:R-:W2:Y:S01]  /*02f0*/  LDG.E R16, desc[UR8][R4.64] ;  /* 0x0000000804107981 */ /* 0x000ea2000c1e1900 */
[----:B---3--:R-:W-:-:S03]  /*0300*/  IMAD R24, R24, R25, R15 ;  /* 0x0000001918187224 */ /* 0x008fc600078e020f */
[----:B------:R-:W3:Y:S01]  /*0310*/  LDG.E R14, desc[UR8][R4.64+0x4] ;  /* 0x00000408040e7981 */ /* 0x000ee2000c1e1900 */
[----:B----4-:R-:W-:-:S03]  /*0320*/  IMAD R24, R19, R18, R24 ;  /* 0x0000001213187224 */ /* 0x010fc600078e0218 */
[----:B------:R-:W3:Y:S04]  /*0330*/  LDG.E R15, desc[UR8][R2.64+0x800] ;  /* 0x00080008020f7981 */ /* 0x000ee8000c1e1900 */
[----:B------:R-:W4:Y:S01]  /*0340*/  LDG.E R18, desc[UR8][R4.64+0x8] ;  /* 0x0000080804127981 */ /* 0x000f22000c1e1900 */
[----:B-----5:R-:W-:-:S03]  /*0350*/  IMAD R24, R20, R21, R24 ;  /* 0x0000001514187224 */ /* 0x020fc600078e0218 */
[----:B------:R-:W4:Y:S04]  /*0360*/  LDG.E R19, desc[UR8][R2.64+0x1000] ;  /* 0x0010000802137981 */ /* 0x000f28000c1e1900 */
[----:B------:R-:W5:Y:S01]  /*0370*/  LDG.E R20, desc[UR8][R4.64+0xc] ;  /* 0x00000c0804147981 */ /* 0x000f62000c1e1900 */
[----:B------:R-:W-:-:S03]  /*0380*/  IMAD R24, R22, R23, R24 ;  /* 0x0000001716187224 */ /* 0x000fc600078e0218 */
[----:B------:R-:W5:Y:S04]  /*0390*/  LDG.E R21, desc[UR8][R2.64+0x1800] ;  /* 0x0018000802157981 */ /* 0x000f68000c1e1900 */
[----:B------:R-:W5:Y:S04]  /*03a0*/  LDG.E R22, desc[UR8][R4.64+0x10] ;  /* 0x0000100804167981 */ /* 0x000f68000c1e1900 */
[----:B------:R-:W5:Y:S01]  /*03b0*/  LDG.E R23, desc[UR8][R2.64+0x2000] ;  /* 0x0020000802177981 */ /* 0x000f62000c1e1900 */
[----:B------:R-:W-:-:S03]  /*03c0*/  IMAD R28, R12, R13, R24 ;  /* 0x0000000d0c1c7224 */ /* 0x000fc600078e0218 */
[----:B------:R-:W5:Y:S04]  /*03d0*/  LDG.E R24, desc[UR8][R4.64+0x14] ;  /* 0x0000140804187981 */ /* 0x000f68000c1e1900 */
[----:B------:R-:W5:Y:S04]  /*03e0*/  LDG.E R25, desc[UR8][R2.64+0x2800] ;  /* 0x0028000802197981 */ /* 0x000f68000c1e1900 */
[----:B------:R0:W5:Y:S04]  /*03f0*/  LDG.E R13, desc[UR8][R4.64+0x18] ;  /* 0x00001808040d7981 */ /* 0x000168000c1e1900 */
[----:B------:R-:W5:Y:S01]  /*0400*/  LDG.E R12, desc[UR8][R2.64+0x3000] ;  /* 0x00300008020c7981 */ /* 0x000f62000c1e1900 */
[----:B------:R-:W-:-:S04]  /*0410*/  IMAD R8, R9, R8, R28 ;  /* 0x0000000809087224 */ /* 0x000fc800078e021c */
[----:B------:R-:W-:Y:S01]  /*0420*/  IMAD R8, R10, R11, R8 ;  /* 0x0000000b0a087224 */ /* 0x000fe200078e0208 */
[----:B------:R-:W-:-:S04]  /*0430*/  UIADD3 UR4, UPT, UPT, UR4, 0x10, URZ ;  /* 0x0000001004047890 */ /* 0x000fc8000fffe0ff */
[----:B------:R-:W-:Y:S01]  /*0440*/  UISETP.NE.AND UP0, UPT, UR4, 0x200, UPT ;  /* 0x000002000400788c */ /* 0x000fe2000bf05270 */
[----:B0-----:R-:W-:Y:S02]  /*0450*/  IADD3 R4, P0, PT, R4, 0x40, RZ ;  /* 0x0000004004047810 */ /* 0x001fe40007f1e0ff */
[----:B------:R-:W-:Y:S02]  /*0460*/  IADD3 R6, PT, PT, R6, 0x2000, RZ ;  /* 0x0000200006067810 */ /* 0x000fe40007ffe0ff */
[----:B------:R-:W-:Y:S01]  /*0470*/  IADD3.X R5, PT, PT, RZ, R5, RZ, P0, !PT ;  /* 0x00000005ff057210 */ /* 0x000fe200007fe4ff */
[----:B--2---:R-:W-:-:S04]  /*0480*/  IMAD R8, R16, R17, R8 ;  /* 0x0000001110087224 */ /* 0x004fc800078e0208 */
[----:B---3--:R-:W-:-:S04]  /*0490*/  IMAD R8, R14, R15, R8 ;  /* 0x0000000f0e087224 */ /* 0x008fc800078e0208 */
[----:B----4-:R-:W-:-:S04]  /*04a0*/  IMAD R8, R18, R19, R8 ;  /* 0x0000001312087224 */ /* 0x010fc800078e0208 */
[----:B-----5:R-:W-:-:S04]  /*04b0*/  IMAD R8, R20, R21, R8 ;  /* 0x0000001514087224 */ /* 0x020fc800078e0208 */
[----:B------:R-:W-:-:S04]  /*04c0*/  IMAD R8, R22, R23, R8 ;  /* 0x0000001716087224 */ /* 0x000fc800078e0208 */
[----:B------:R-:W-:-:S04]  /*04d0*/  IMAD R8, R24, R25, R8 ;  /* 0x0000001918087224 */ /* 0x000fc800078e0208 */
[----:B------:R-:W-:-:S04]  /*04e0*/  IMAD R8, R13, R12, R8 ;  /* 0x0000000c0d087224 */ /* 0x000fc800078e0208 */
[----:B------:R-:W-:Y:S01]  /*04f0*/  IMAD R14, R26, R27, R8 ;  /* 0x0000001b1a0e7224 */ /* 0x000fe200078e0208 */
[----:B------:R-:W-:Y:S06]  /*0500*/  BRA.U UP0, `(.L_x_0) ;  /* 0xfffffffd001c7547 */ /* 0x000fec000b83ffff */
[----:B------:R-:W0:Y:S01]  /*0510*/  LDC.64 R2, c[0x0][0x390] ;  /* 0x0000e400ff027b82 */ /* 0x000e220000000a00 */
[----:B------:R-:W-:-:S05]  /*0520*/  IADD3 R7, PT, PT, R0, R7, RZ ;  /* 0x0000000700077210 */ /* 0x000fca0007ffe0ff */
[----:B0-----:R-:W-:-:S05]  /*0530*/  IMAD.WIDE R2, R7, 0x4, R2 ;  /* 0x0000000407027825 */ /* 0x001fca00078e0202 */
[----:B------:R-:W-:Y:S01]  /*0540*/  STG.E desc[UR8][R2.64], R14 ;  /* 0x0000000e02007986 */ /* 0x000fe2000c101908 */
[----:B------:R-:W-:Y:S05]  /*0550*/  EXIT ;  /* 0x000000000000794d */ /* 0x000fea0003800000 */
.L_x_1:
[----:B------:R-:W-:-:S00]  /*0560*/  BRA `(.L_x_1) ;  /* 0xfffffffc00fc7947 */ /* 0x000fc0000383ffff */
[----:B------:R-:W-:-:S00]  /*0570*/  NOP ;  /* 0x0000000000007918 */ /* 0x000fc00000000000 */
        /* <DEDUP_REMOVED lines=8> */
.L_x_2:


//--------------------- .nv.shared.reserved.0     --------------------------
	.section	.nv.shared.reserved.0,"aw",@nobits
	.weak		__nv_reservedSMEM_offset_0_alias
	.size		__nv_reservedSMEM_offset_0_alias, 0, 64
	.other		__nv_reservedSMEM_offset_0_alias,@"STO_CUDA_RESERVED_SHARED STV_DEFAULT"
__nv_reservedSMEM_offset_0_alias:
	.zero		0
	.zero		64


//--------------------- .nv.constant0._Z9matrixMulPiS_S_ --------------------------
	.section	.nv.constant0._Z9matrixMulPiS_S_,"a",@progbits
	.sectionflags	@""
	.align	4
.nv.constant0._Z9matrixMulPiS_S_:
	.zero		920


//--------------------- SYMBOLS --------------------------

	.type		.nv.reservedSmem.offset0,@object
	.size		.nv.reservedSmem.offset0,0x4
